//
// Generated by NVIDIA NVVM Compiler
//
// Compiler Build ID: CL-36424714
// Cuda compilation tools, release 13.0, V13.0.88
// Based on NVVM 20.0.0
//

.version 9.0
.target sm_100
.address_size 64

	// .globl	_Z13print_all_idxv
.extern .func  (.param .b32 func_retval0) vprintf
(
	.param .b64 vprintf_param_0,
	.param .b64 vprintf_param_1
)
;
.global .align 1 .b8 $str[57] = {91, 68, 69, 86, 73, 67, 69, 93, 32, 116, 104, 114, 101, 97, 100, 73, 100, 120, 46, 120, 58, 32, 37, 100, 44, 32, 98, 108, 111, 99, 107, 73, 100, 120, 46, 120, 32, 37, 100, 44, 32, 103, 114, 105, 100, 68, 105, 109, 46, 120, 58, 32, 37, 100, 32, 10};
.global .align 1 .b8 $str$1[57] = {91, 68, 69, 86, 73, 67, 69, 93, 32, 116, 104, 114, 101, 97, 100, 73, 100, 120, 46, 121, 58, 32, 37, 100, 44, 32, 98, 108, 111, 99, 107, 73, 100, 120, 46, 121, 32, 37, 100, 44, 32, 103, 114, 105, 100, 68, 105, 109, 46, 121, 58, 32, 37, 100, 32, 10};
.global .align 1 .b8 $str$2[57] = {91, 68, 69, 86, 73, 67, 69, 93, 32, 116, 104, 114, 101, 97, 100, 73, 100, 120, 46, 122, 58, 32, 37, 100, 44, 32, 98, 108, 111, 99, 107, 73, 100, 120, 46, 122, 32, 37, 100, 44, 32, 103, 114, 105, 100, 68, 105, 109, 46, 122, 58, 32, 37, 100, 32, 10};

.visible .entry _Z13print_all_idxv()
{
	.local .align 8 .b8 	__local_depot0[16];
	.reg .b64 	%SP;
	.reg .b64 	%SPL;
	.reg .b32 	%r<16>;
	.reg .b64 	%rd<9>;

	mov.u64 	%SPL, __local_depot0;
	cvta.local.u64 	%SP, %SPL;
	add.u64 	%rd1, %SP, 0;
	add.u64 	%rd2, %SPL, 0;
	mov.u32 	%r1, %tid.x;
	mov.u32 	%r2, %tid.y;
	mov.u32 	%r3, %tid.z;
	mov.u32 	%r4, %ctaid.x;
	mov.u32 	%r5, %ctaid.y;
	mov.u32 	%r6, %ctaid.z;
	mov.u32 	%r7, %nctaid.x;
	mov.u32 	%r8, %nctaid.y;
	mov.u32 	%r9, %nctaid.z;
	st.local.v2.u32 	[%rd2], {%r1, %r4};
	st.local.u32 	[%rd2+8], %r7;
	mov.u64 	%rd3, $str;
	cvta.global.u64 	%rd4, %rd3;
	{ // callseq 0, 0
	.param .b64 param0;
	st.param.b64 	[param0], %rd4;
	.param .b64 param1;
	st.param.b64 	[param1], %rd1;
	.param .b32 retval0;
	call.uni (retval0), 
	vprintf, 
	(
	param0, 
	param1
	);
	ld.param.b32 	%r10, [retval0];
	} // callseq 0
	st.local.v2.u32 	[%rd2], {%r2, %r5};
	st.local.u32 	[%rd2+8], %r8;
	mov.u64 	%rd5, $str$1;
	cvta.global.u64 	%rd6, %rd5;
	{ // callseq 1, 0
	.param .b64 param0;
	st.param.b64 	[param0], %rd6;
	.param .b64 param1;
	st.param.b64 	[param1], %rd1;
	.param .b32 retval0;
	call.uni (retval0), 
	vprintf, 
	(
	param0, 
	param1
	);
	ld.param.b32 	%r12, [retval0];
	} // callseq 1
	st.local.v2.u32 	[%rd2], {%r3, %r6};
	st.local.u32 	[%rd2+8], %r9;
	mov.u64 	%rd7, $str$2;
	cvta.global.u64 	%rd8, %rd7;
	{ // callseq 2, 0
	.param .b64 param0;
	st.param.b64 	[param0], %rd8;
	.param .b64 param1;
	st.param.b64 	[param1], %rd1;
	.param .b32 retval0;
	call.uni (retval0), 
	vprintf, 
	(
	param0, 
	param1
	);
	ld.param.b32 	%r14, [retval0];
	} // callseq 2
	ret;

}


// ===== COMPILED SASS (sm_100) =====

	.target	sm_100

	.elftype	@"ET_EXEC"


//--------------------- .note.nv.tkinfo           --------------------------
	.section	.note.nv.tkinfo,"",@"SHT_NOTE"
	.sectionflags	@"SHF_NOTE_NV_TKINFO"
	.tkinfo
        /*0018*/ 	.word	0x00000002
        /*0030*/ 	.string	""
        /*0030*/ 	.string	"ptxas"
        /*0030*/ 	.string	"Cuda compilation tools, release 13.0, V13.0.88"
        /*0030*/ 	.string	"Build cuda_13.0.r13.0/compiler.36424714_0"
        /*0030*/ 	.string	"-arch sm_100 -m 64 "



//--------------------- .note.nv.cuinfo           --------------------------
	.section	.note.nv.cuinfo,"",@"SHT_NOTE"
	.sectionflags	@"SHF_NOTE_NV_CUINFO"
        /*0018*/ 	.short	0x0002
        /*001a*/ 	.short	0x0064
        /*001c*/ 	.short	0x0082
	.zero		2


//--------------------- .nv.info                  --------------------------
	.section	.nv.info,"",@"SHT_CUDA_INFO"
	.align	4


	//----- nvinfo : EIATTR_REGCOUNT
	.align		4
        /*0000*/ 	.byte	0x04, 0x2f
        /*0002*/ 	.short	(.L_4 - .L_3)
	.align		4
.L_3:
        /*0004*/ 	.word	index@(_Z13print_all_idxv)
        /*0008*/ 	.word	0x0000001d


	//----- nvinfo : EIATTR_FRAME_SIZE
	.align		4
.L_4:
        /*000c*/ 	.byte	0x04, 0x11
        /*000e*/ 	.short	(.L_6 - .L_5)
	.align		4
.L_5:
        /*0010*/ 	.word	index@(_Z13print_all_idxv)
        /*0014*/ 	.word	0x00000010


	//----- nvinfo : EIATTR_MIN_STACK_SIZE
	.align		4
.L_6:
        /*0018*/ 	.byte	0x04, 0x12
        /*001a*/ 	.short	(.L_8 - .L_7)
	.align		4
.L_7:
        /*001c*/ 	.word	index@(_Z13print_all_idxv)
        /*0020*/ 	.word	0x00000010
.L_8:


//--------------------- .nv.compat                --------------------------
	.section	.nv.compat,"",@"SHT_CUDA_COMPAT_INFO"
	.align	4
        /*0000*/ 	.byte	0x02, 0x09, 0x00, 0x00, 0x02, 0x02, 0x01, 0x00, 0x02, 0x05, 0x05, 0x00, 0x03, 0x07, 0x01, 0x01
        /*0010*/ 	.byte	0x02, 0x03, 0x00, 0x00, 0x02, 0x06, 0x01, 0x00, 0x04, 0x0b, 0x08, 0x00, 0x09, 0x00, 0x00, 0x00
        /*0020*/ 	.byte	0x00, 0x00, 0x00, 0x00


//--------------------- .nv.info._Z13print_all_idxv --------------------------
	.section	.nv.info._Z13print_all_idxv,"",@"SHT_CUDA_INFO"
	.sectionflags	@""
	.align	4


	//----- nvinfo : EIATTR_CUDA_API_VERSION
	.align		4
        /*0000*/ 	.byte	0x04, 0x37
        /*0002*/ 	.short	(.L_10 - .L_9)
.L_9:
        /*0004*/ 	.word	0x00000082


	//----- nvinfo : EIATTR_SPARSE_MMA_MASK
	.align		4
.L_10:
        /*0008*/ 	.byte	0x03, 0x50
        /*000a*/ 	.short	0x0000


	//----- nvinfo : EIATTR_MAXREG_COUNT
	.align		4
        /*000c*/ 	.byte	0x03, 0x1b
        /*000e*/ 	.short	0x00ff


	//----- nvinfo : EIATTR_EXTERNS
	.align		4
        /*0010*/ 	.byte	0x04, 0x0f
        /*0012*/ 	.short	(.L_12 - .L_11)


	//   ....[0]....
	.align		4
.L_11:
        /*0014*/ 	.word	index@(vprintf)


	//----- nvinfo : EIATTR_MERCURY_ISA_VERSION
	.align		4
.L_12:
        /*0018*/ 	.byte	0x03, 0x5f
        /*001a*/ 	.short	0x0101


	//----- nvinfo : EIATTR_VRC_CTA_INIT_COUNT
	.align		4
        /*001c*/ 	.byte	0x02, 0x4a
	.zero		1
	.zero		1


	//----- nvinfo : EIATTR_SYSCALL_OFFSETS
	.align		4
        /*0020*/ 	.byte	0x04, 0x46
        /*0022*/ 	.short	(.L_14 - .L_13)


	//   ....[0]....
.L_13:
        /*0024*/ 	.word	0x00000180


	//   ....[1]....
        /*0028*/ 	.word	0x00000230


	//   ....[2]....
        /*002c*/ 	.word	0x000002d0


	//----- nvinfo : EIATTR_EXIT_INSTR_OFFSETS
	.align		4
.L_14:
        /*0030*/ 	.byte	0x04, 0x1c
        /*0032*/ 	.short	(.L_16 - .L_15)


	//   ....[0]....
.L_15:
        /*0034*/ 	.word	0x000002e0


	//----- nvinfo : EIATTR_SW_WAR
	.align		4
.L_16:
        /*0038*/ 	.byte	0x04, 0x36
        /*003a*/ 	.short	(.L_18 - .L_17)
.L_17:
        /*003c*/ 	.word	0x00000008
.L_18:


//--------------------- .nv.callgraph             --------------------------
	.section	.nv.callgraph,"",@"SHT_CUDA_CALLGRAPH"
	.align	4
	.sectionentsize	8
	.align		4
        /*0000*/ 	.word	0x00000000
	.align		4
        /*0004*/ 	.word	0xffffffff
	.align		4
        /*0008*/ 	.word	index@(_Z13print_all_idxv)
	.align		4
        /*000c*/ 	.word	index@(vprintf)
	.align		4
        /*0010*/ 	.word	0x00000000
	.align		4
        /*0014*/ 	.word	0xfffffffe
	.align		4
        /*0018*/ 	.word	0x00000000
	.align		4
        /*001c*/ 	.word	0xfffffffd
	.align		4
        /*0020*/ 	.word	0x00000000
	.align		4
        /*0024*/ 	.word	0xfffffffc


//--------------------- .nv.constant4             --------------------------
	.section	.nv.constant4,"a",@progbits
	.align	8
	.align		8
.nv.constant4:
        /*0000*/ 	.dword	vprintf
	.align		8
        /*0008*/ 	.dword	$str
	.align		8
        /*0010*/ 	.dword	$str$1
	.align		8
        /*0018*/ 	.dword	$str$2


//--------------------- .text._Z13print_all_idxv  --------------------------
	.section	.text._Z13print_all_idxv,"ax",@progbits
	.align	128
        .global         _Z13print_all_idxv
        .type           _Z13print_all_idxv,@function
        .size           _Z13print_all_idxv,(.L_x_4 - _Z13print_all_idxv)
        .other          _Z13print_all_idxv,@"STO_CUDA_ENTRY STV_DEFAULT"
_Z13print_all_idxv:
.text._Z13print_all_idxv:
[----:B------:R-:W0:Y:S01]  /*0000*/  LDC R1, c[0x0][0x37c] ;  /* 0x0000df00ff017b82 */ /* 0x000e220000000800 */
[----:B------:R-:W1:Y:S01]  /*0010*/  S2R R10, SR_TID.X ;  /* 0x00000000000a7919 */ /* 0x000e620000002100 */
[----:B------:R-:W2:Y:S06]  /*0020*/  LDCU UR5, c[0x0][0x2fc] ;  /* 0x00005f80ff0577ac */ /* 0x000eac0008000800 */
[----:B------:R-:W3:Y:S01]  /*0030*/  LDC R0, c[0x0][0x370] ;  /* 0x0000dc00ff007b82 */ /* 0x000ee20000000800 */
[----:B0-----:R-:W-:Y:S01]  /*0040*/  VIADD R1, R1, 0xfffffff0 ;  /* 0xfffffff001017836 */ /* 0x001fe20000000000 */
[----:B------:R-:W1:Y:S01]  /*0050*/  S2R R11, SR_CTAID.X ;  /* 0x00000000000b7919 */ /* 0x000e620000002500 */
[----:B------:R-:W0:Y:S01]  /*0060*/  LDCU UR4, c[0x0][0x2f8] ;  /* 0x00005f00ff0477ac */ /* 0x000e220008000800 */
[----:B------:R-:W-:Y:S01]  /*0070*/  MOV R2, 0x0 ;  /* 0x0000000000027802 */ /* 0x000fe20000000f00 */
[----:B------:R-:W4:Y:S01]  /*0080*/  S2R R16, SR_TID.Y ;  /* 0x0000000000107919 */ /* 0x000f220000002200 */
[----:B------:R-:W5:Y:S02]  /*0090*/  LDCU.64 UR6, c[0x4][0x8] ;  /* 0x01000100ff0677ac */ /* 0x000f640008000a00 */
[----:B------:R-:W4:Y:S01]  /*00a0*/  LDC R26, c[0x0][0x374] ;  /* 0x0000dd00ff1a7b82 */ /* 0x000f220000000800 */
[----:B------:R-:W4:Y:S01]  /*00b0*/  S2R R17, SR_CTAID.Y ;  /* 0x0000000000117919 */ /* 0x000f220000002600 */
[----:B------:R-:W4:Y:S06]  /*00c0*/  S2R R19, SR_CTAID.Z ;  /* 0x0000000000137919 */ /* 0x000f2c0000002700 */
[----:B------:R1:W4:Y:S01]  /*00d0*/  LDC.64 R8, c[0x4][R2] ;  /* 0x0100000002087b82 */ /* 0x0003220000000a00 */
[----:B0-----:R-:W-:Y:S01]  /*00e0*/  IADD3 R23, P0, PT, R1, UR4, RZ ;  /* 0x0000000401177c10 */ /* 0x001fe2000ff1e0ff */
[----:B---3--:R0:W-:Y:S06]  /*00f0*/  STL [R1+0x8], R0 ;  /* 0x0000080001007387 */ /* 0x0081ec0000100800 */
[----:B------:R-:W3:Y:S01]  /*0100*/  LDC R24, c[0x0][0x378] ;  /* 0x0000de00ff187b82 */ /* 0x000ee20000000800 */
[----:B--2---:R-:W-:Y:S01]  /*0110*/  IMAD.X R22, RZ, RZ, UR5, P0 ;  /* 0x00000005ff167e24 */ /* 0x004fe200080e06ff */
[----:B-----5:R-:W-:Y:S01]  /*0120*/  MOV R4, UR6 ;  /* 0x0000000600047c02 */ /* 0x020fe20008000f00 */
[----:B------:R-:W-:-:S02]  /*0130*/  IMAD.U32 R5, RZ, RZ, UR7 ;  /* 0x00000007ff057e24 */ /* 0x000fc4000f8e00ff */
[----:B------:R-:W-:Y:S01]  /*0140*/  IMAD.MOV.U32 R6, RZ, RZ, R23 ;  /* 0x000000ffff067224 */ /* 0x000fe200078e0017 */
[----:B------:R-:W-:Y:S01]  /*0150*/  MOV R7, R22 ;  /* 0x0000001600077202 */ /* 0x000fe20000000f00 */
[----:B-1----:R0:W-:Y:S06]  /*0160*/  STL.64 [R1], R10 ;  /* 0x0000000a01007387 */ /* 0x0021ec0000100a00 */
[----:B------:R-:W-:-:S07]  /*0170*/  LEPC R20, `(.L_x_0) ;  /* 0x000000001014794e */ /* 0x000fce0000000000 */
[----:B0--34-:R-:W-:Y:S05]  /*0180*/  CALL.ABS.NOINC R8 ;  /* 0x0000000008007343 */ /* 0x019fea0003c00000 */
.L_x_0:
[----:B------:R-:W0:Y:S01]  /*0190*/  S2R R18, SR_TID.Z ;  /* 0x0000000000127919 */ /* 0x000e220000002300 */
[----:B------:R1:W2:Y:S01]  /*01a0*/  LDC.64 R8, c[0x4][R2] ;  /* 0x0100000002087b82 */ /* 0x0002a20000000a00 */
[----:B------:R-:W3:Y:S01]  /*01b0*/  LDCU.64 UR4, c[0x4][0x10] ;  /* 0x01000200ff0477ac */ /* 0x000ee20008000a00 */
[----:B------:R-:W-:Y:S01]  /*01c0*/  IMAD.MOV.U32 R6, RZ, RZ, R23 ;  /* 0x000000ffff067224 */ /* 0x000fe200078e0017 */
[----:B------:R1:W-:Y:S01]  /*01d0*/  STL.64 [R1], R16 ;  /* 0x0000001001007387 */ /* 0x0003e20000100a00 */
[----:B------:R-:W-:-:S03]  /*01e0*/  MOV R7, R22 ;  /* 0x0000001600077202 */ /* 0x000fc60000000f00 */
[----:B------:R1:W-:Y:S01]  /*01f0*/  STL [R1+0x8], R26 ;  /* 0x0000081a01007387 */ /* 0x0003e20000100800 */
[----:B---3--:R-:W-:Y:S01]  /*0200*/  IMAD.U32 R4, RZ, RZ, UR4 ;  /* 0x00000004ff047e24 */ /* 0x008fe2000f8e00ff */
[----:B-1----:R-:W-:-:S07]  /*0210*/  MOV R5, UR5 ;  /* 0x0000000500057c02 */ /* 0x002fce0008000f00 */
[----:B------:R-:W-:-:S07]  /*0220*/  LEPC R20, `(.L_x_1) ;  /* 0x000000001014794e */ /* 0x000fce0000000000 */
[----:B0-2---:R-:W-:Y:S05]  /*0230*/  CALL.ABS.NOINC R8 ;  /* 0x0000000008007343 */ /* 0x005fea0003c00000 */
.L_x_1:
[----:B------:R0:W-:Y:S01]  /*0240*/  STL.64 [R1], R18 ;  /* 0x0000001201007387 */ /* 0x0001e20000100a00 */
[----:B------:R-:W1:Y:S01]  /*0250*/  LDC.64 R2, c[0x4][R2] ;  /* 0x0100000002027b82 */ /* 0x000e620000000a00 */
[----:B------:R-:W2:Y:S01]  /*0260*/  LDCU.64 UR4, c[0x4][0x18] ;  /* 0x01000300ff0477ac */ /* 0x000ea20008000a00 */
[----:B------:R-:W-:Y:S01]  /*0270*/  IMAD.MOV.U32 R6, RZ, RZ, R23 ;  /* 0x000000ffff067224 */ /* 0x000fe200078e0017 */
[----:B------:R0:W-:Y:S01]  /*0280*/  STL [R1+0x8], R24 ;  /* 0x0000081801007387 */ /* 0x0001e20000100800 */
[----:B------:R-:W-:Y:S01]  /*0290*/  MOV R7, R22 ;  /* 0x0000001600077202 */ /* 0x000fe20000000f00 */
[----:B--2---:R-:W-:Y:S01]  /*02a0*/  IMAD.U32 R4, RZ, RZ, UR4 ;  /* 0x00000004ff047e24 */ /* 0x004fe2000f8e00ff */
[----:B0-----:R-:W-:-:S07]  /*02b0*/  MOV R5, UR5 ;  /* 0x0000000500057c02 */ /* 0x001fce0008000f00 */
[----:B------:R-:W-:-:S07]  /*02c0*/  LEPC R20, `(.L_x_2) ;  /* 0x000000001014794e */ /* 0x000fce0000000000 */
[----:B-1----:R-:W-:Y:S05]  /*02d0*/  CALL.ABS.NOINC R2 ;  /* 0x0000000002007343 */ /* 0x002fea0003c00000 */
.L_x_2:
[----:B------:R-:W-:Y:S05]  /*02e0*/  EXIT ;  /* 0x000000000000794d */ /* 0x000fea0003800000 */
.L_x_3:
[----:B------:R-:W-:-:S00]  /*02f0*/  BRA `(.L_x_3) ;  /* 0xfffffffc00fc7947 */ /* 0x000fc0000383ffff */
[----:B------:R-:W-:-:S00]  /*0300*/  NOP ;  /* 0x0000000000007918 */ /* 0x000fc00000000000 */
[----:B------:R-:W-:-:S00]  /*0310*/  NOP ;  /* 0x0000000000007918 */ /* 0x000fc00000000000 */
[----:B------:R-:W-:-:S00]  /*0320*/  NOP ;  /* 0x0000000000007918 */ /* 0x000fc00000000000 */
[----:B------:R-:W-:-:S00]  /*0330*/  NOP ;  /* 0x0000000000007918 */ /* 0x000fc00000000000 */
[----:B------:R-:W-:-:S00]  /*0340*/  NOP ;  /* 0x0000000000007918 */ /* 0x000fc00000000000 */
[----:B------:R-:W-:-:S00]  /*0350*/  NOP ;  /* 0x0000000000007918 */ /* 0x000fc00000000000 */
[----:B------:R-:W-:-:S00]  /*0360*/  NOP ;  /* 0x0000000000007918 */ /* 0x000fc00000000000 */
[----:B------:R-:W-:-:S00]  /*0370*/  NOP ;  /* 0x0000000000007918 */ /* 0x000fc00000000000 */
.L_x_4:


//--------------------- .nv.global.init           --------------------------
	.section	.nv.global.init,"aw",@progbits
.nv.global.init:
	.type		$str$2,@object
	.size		$str$2,($str - $str$2)
$str$2:
        /*0000*/ 	.byte	0x5b, 0x44, 0x45, 0x56, 0x49, 0x43, 0x45, 0x5d, 0x20, 0x74, 0x68, 0x72, 0x65, 0x61, 0x64, 0x49
        /*0010*/ 	.byte	0x64, 0x78, 0x2e, 0x7a, 0x3a, 0x20, 0x25, 0x64, 0x2c, 0x20, 0x62, 0x6c, 0x6f, 0x63, 0x6b, 0x49
        /*0020*/ 	.byte	0x64, 0x78, 0x2e, 0x7a, 0x20, 0x25, 0x64, 0x2c, 0x20, 0x67, 0x72, 0x69, 0x64, 0x44, 0x69, 0x6d
        /*0030*/ 	.byte	0x2e, 0x7a, 0x3a, 0x20, 0x25, 0x64, 0x20, 0x0a, 0x00
	.type		$str,@object
	.size		$str,($str$1 - $str)
$str:
        /*0039*/ 	.byte	0x5b, 0x44, 0x45, 0x56, 0x49, 0x43, 0x45, 0x5d, 0x20, 0x74, 0x68, 0x72, 0x65, 0x61, 0x64, 0x49
        /*0049*/ 	.byte	0x64, 0x78, 0x2e, 0x78, 0x3a, 0x20, 0x25, 0x64, 0x2c, 0x20, 0x62, 0x6c, 0x6f, 0x63, 0x6b, 0x49
        /*0059*/ 	.byte	0x64, 0x78, 0x2e, 0x78, 0x20, 0x25, 0x64, 0x2c, 0x20, 0x67, 0x72, 0x69, 0x64, 0x44, 0x69, 0x6d
        /*0069*/ 	.byte	0x2e, 0x78, 0x3a, 0x20, 0x25, 0x64, 0x20, 0x0a, 0x00
	.type		$str$1,@object
	.size		$str$1,(.L_1 - $str$1)
$str$1:
        /*0072*/ 	.byte	0x5b, 0x44, 0x45, 0x56, 0x49, 0x43, 0x45, 0x5d, 0x20, 0x74, 0x68, 0x72, 0x65, 0x61, 0x64, 0x49
        /*0082*/ 	.byte	0x64, 0x78, 0x2e, 0x79, 0x3a, 0x20, 0x25, 0x64, 0x2c, 0x20, 0x62, 0x6c, 0x6f, 0x63, 0x6b, 0x49
        /*0092*/ 	.byte	0x64, 0x78, 0x2e, 0x79, 0x20, 0x25, 0x64, 0x2c, 0x20, 0x67, 0x72, 0x69, 0x64, 0x44, 0x69, 0x6d
        /*00a2*/ 	.byte	0x2e, 0x79, 0x3a, 0x20, 0x25, 0x64, 0x20, 0x0a, 0x00
.L_1:


//--------------------- .nv.shared.reserved.0     --------------------------
	.section	.nv.shared.reserved.0,"aw",@nobits
	.weak		__nv_reservedSMEM_offset_0_alias
	.size		__nv_reservedSMEM_offset_0_alias, 0, 64
	.other		__nv_reservedSMEM_offset_0_alias,@"STO_CUDA_RESERVED_SHARED STV_DEFAULT"
__nv_reservedSMEM_offset_0_alias:
	.zero		0
	.zero		64


//--------------------- .nv.constant0._Z13print_all_idxv --------------------------
	.section	.nv.constant0._Z13print_all_idxv,"a",@progbits
	.sectionflags	@""
	.align	4
.nv.constant0._Z13print_all_idxv:
	.zero		896


//--------------------- SYMBOLS --------------------------

	.type		.nv.reservedSmem.offset0,@object
	.size		.nv.reservedSmem.offset0,0x4
	.type		vprintf,@function
